//
// Generated by NVIDIA NVVM Compiler
//
// Compiler Build ID: CL-36424714
// Cuda compilation tools, release 13.0, V13.0.88
// Based on NVVM 20.0.0
//

.version 9.0
.target sm_100
.address_size 64

	// .globl	_Z16checkPrimeKernelxxPxS_
.extern .func  (.param .b32 func_retval0) vprintf
(
	.param .b64 vprintf_param_0,
	.param .b64 vprintf_param_1
)
;
.global .align 1 .b8 $str[75] = {116, 105, 100, 61, 37, 108, 108, 100, 32, 110, 117, 109, 61, 37, 108, 108, 100, 32, 105, 115, 80, 114, 105, 109, 101, 61, 37, 100, 32, 115, 116, 111, 114, 101, 100, 73, 110, 78, 117, 109, 98, 101, 114, 115, 84, 101, 115, 116, 101, 100, 61, 37, 108, 108, 100, 32, 115, 116, 111, 114, 101, 100, 73, 110, 80, 114, 105, 109, 101, 115, 61, 37, 100, 10};

.visible .entry _Z16checkPrimeKernelxxPxS_(
	.param .u64 _Z16checkPrimeKernelxxPxS__param_0,
	.param .u64 _Z16checkPrimeKernelxxPxS__param_1,
	.param .u64 .ptr .align 1 _Z16checkPrimeKernelxxPxS__param_2,
	.param .u64 .ptr .align 1 _Z16checkPrimeKernelxxPxS__param_3
)
{
	.local .align 8 .b8 	__local_depot0[40];
	.reg .b64 	%SP;
	.reg .b64 	%SPL;
	.reg .pred 	%p<10>;
	.reg .b16 	%rs<6>;
	.reg .b32 	%r<12>;
	.reg .b64 	%rd<48>;

	mov.u64 	%SPL, __local_depot0;
	cvta.local.u64 	%SP, %SPL;
	ld.param.u64 	%rd12, [_Z16checkPrimeKernelxxPxS__param_0];
	ld.param.u64 	%rd13, [_Z16checkPrimeKernelxxPxS__param_1];
	ld.param.u64 	%rd14, [_Z16checkPrimeKernelxxPxS__param_2];
	ld.param.u64 	%rd15, [_Z16checkPrimeKernelxxPxS__param_3];
	cvta.to.global.u64 	%rd1, %rd15;
	cvta.to.global.u64 	%rd2, %rd14;
	mov.u32 	%r2, %tid.x;
	mov.u32 	%r3, %ctaid.x;
	mov.u32 	%r4, %ntid.x;
	mad.lo.s32 	%r1, %r3, %r4, %r2;
	shl.b32 	%r5, %r1, 1;
	cvt.s64.s32 	%rd16, %r5;
	add.s64 	%rd3, %rd12, %rd16;
	setp.gt.s64 	%p1, %rd3, 1;
	@%p1 bra 	$L__BB0_2;
	mul.wide.s32 	%rd42, %r1, 8;
	add.s64 	%rd43, %rd2, %rd42;
	st.global.u64 	[%rd43], %rd3;
	add.s64 	%rd44, %rd1, %rd42;
	mov.b64 	%rd45, 0;
	st.global.u64 	[%rd44], %rd45;
	bra.uni 	$L__BB0_17;
$L__BB0_2:
	setp.ne.s64 	%p2, %rd3, 2;
	@%p2 bra 	$L__BB0_4;
	mul.wide.s32 	%rd37, %r1, 8;
	add.s64 	%rd38, %rd2, %rd37;
	mov.b64 	%rd39, 2;
	st.global.u64 	[%rd38], %rd39;
	add.s64 	%rd40, %rd1, %rd37;
	mov.b64 	%rd41, 1;
	st.global.u64 	[%rd40], %rd41;
	bra.uni 	$L__BB0_17;
$L__BB0_4:
	and.b64  	%rd17, %rd12, 1;
	setp.eq.b64 	%p3, %rd17, 1;
	@%p3 bra 	$L__BB0_6;
	mul.wide.s32 	%rd33, %r1, 8;
	add.s64 	%rd34, %rd2, %rd33;
	st.global.u64 	[%rd34], %rd3;
	add.s64 	%rd35, %rd1, %rd33;
	mov.b64 	%rd36, 0;
	st.global.u64 	[%rd35], %rd36;
	bra.uni 	$L__BB0_17;
$L__BB0_6:
	setp.gt.s64 	%p4, %rd3, %rd13;
	@%p4 bra 	$L__BB0_9;
	setp.lt.u64 	%p5, %rd3, 9;
	mov.b16 	%rs2, 1;
	mov.u16 	%rs5, %rs2;
	@%p5 bra 	$L__BB0_15;
	mov.b64 	%rd46, 3;
	cvt.u32.u64 	%r7, %rd3;
	bra.uni 	$L__BB0_11;
$L__BB0_9:
	mul.wide.s32 	%rd29, %r1, 8;
	add.s64 	%rd30, %rd2, %rd29;
	st.global.u64 	[%rd30], %rd3;
	add.s64 	%rd31, %rd1, %rd29;
	mov.b64 	%rd32, 1;
	st.global.u64 	[%rd31], %rd32;
	bra.uni 	$L__BB0_17;
$L__BB0_10:
	add.s64 	%rd46, %rd46, 2;
	mul.lo.s64 	%rd21, %rd46, %rd46;
	setp.gt.s64 	%p8, %rd21, %rd3;
	mov.u16 	%rs5, %rs2;
	@%p8 bra 	$L__BB0_15;
$L__BB0_11:
	or.b64  	%rd19, %rd3, %rd46;
	and.b64  	%rd20, %rd19, -4294967296;
	setp.ne.s64 	%p6, %rd20, 0;
	@%p6 bra 	$L__BB0_13;
	cvt.u32.u64 	%r6, %rd46;
	rem.u32 	%r8, %r7, %r6;
	cvt.u64.u32 	%rd47, %r8;
	bra.uni 	$L__BB0_14;
$L__BB0_13:
	rem.u64 	%rd47, %rd3, %rd46;
$L__BB0_14:
	setp.ne.s64 	%p7, %rd47, 0;
	mov.b16 	%rs5, 0;
	@%p7 bra 	$L__BB0_10;
$L__BB0_15:
	cvt.s64.s32 	%rd9, %r1;
	mul.wide.s32 	%rd22, %r1, 8;
	add.s64 	%rd10, %rd2, %rd22;
	st.global.u64 	[%rd10], %rd3;
	cvt.u64.u16 	%rd11, %rs5;
	add.s64 	%rd23, %rd1, %rd22;
	st.global.u64 	[%rd23], %rd11;
	setp.gt.s32 	%p9, %r1, 9;
	@%p9 bra 	$L__BB0_17;
	add.u64 	%rd24, %SP, 0;
	add.u64 	%rd25, %SPL, 0;
	cvt.u32.u16 	%r9, %rs5;
	ld.global.u64 	%rd26, [%rd10];
	st.local.u64 	[%rd25], %rd9;
	st.local.u64 	[%rd25+8], %rd3;
	st.local.u32 	[%rd25+16], %r9;
	st.local.u64 	[%rd25+24], %rd26;
	st.local.u64 	[%rd25+32], %rd11;
	mov.u64 	%rd27, $str;
	cvta.global.u64 	%rd28, %rd27;
	{ // callseq 0, 0
	.param .b64 param0;
	st.param.b64 	[param0], %rd28;
	.param .b64 param1;
	st.param.b64 	[param1], %rd24;
	.param .b32 retval0;
	call.uni (retval0), 
	vprintf, 
	(
	param0, 
	param1
	);
	ld.param.b32 	%r10, [retval0];
	} // callseq 0
$L__BB0_17:
	ret;

}


// ===== COMPILED SASS (sm_100) =====

	.target	sm_100

	.elftype	@"ET_EXEC"


//--------------------- .note.nv.tkinfo           --------------------------
	.section	.note.nv.tkinfo,"",@"SHT_NOTE"
	.sectionflags	@"SHF_NOTE_NV_TKINFO"
	.tkinfo
        /*0018*/ 	.word	0x00000002
        /*0030*/ 	.string	""
        /*0030*/ 	.string	"ptxas"
        /*0030*/ 	.string	"Cuda compilation tools, release 13.0, V13.0.88"
        /*0030*/ 	.string	"Build cuda_13.0.r13.0/compiler.36424714_0"
        /*0030*/ 	.string	"-arch sm_100 -m 64 "



//--------------------- .note.nv.cuinfo           --------------------------
	.section	.note.nv.cuinfo,"",@"SHT_NOTE"
	.sectionflags	@"SHF_NOTE_NV_CUINFO"
        /*0018*/ 	.short	0x0002
        /*001a*/ 	.short	0x0064
        /*001c*/ 	.short	0x0082
	.zero		2


//--------------------- .nv.info                  --------------------------
	.section	.nv.info,"",@"SHT_CUDA_INFO"
	.align	4


	//----- nvinfo : EIATTR_REGCOUNT
	.align		4
        /*0000*/ 	.byte	0x04, 0x2f
        /*0002*/ 	.short	(.L_2 - .L_1)
	.align		4
.L_1:
        /*0004*/ 	.word	index@(_Z16checkPrimeKernelxxPxS_)
        /*0008*/ 	.word	0x00000018


	//----- nvinfo : EIATTR_FRAME_SIZE
	.align		4
.L_2:
        /*000c*/ 	.byte	0x04, 0x11
        /*000e*/ 	.short	(.L_4 - .L_3)
	.align		4
.L_3:
        /*0010*/ 	.word	index@($__internal_0_$__cuda_sm20_rem_u64)
        /*0014*/ 	.word	0x00000028


	//----- nvinfo : EIATTR_FRAME_SIZE
	.align		4
.L_4:
        /*0018*/ 	.byte	0x04, 0x11
        /*001a*/ 	.short	(.L_6 - .L_5)
	.align		4
.L_5:
        /*001c*/ 	.word	index@(_Z16checkPrimeKernelxxPxS_)
        /*0020*/ 	.word	0x00000028


	//----- nvinfo : EIATTR_MIN_STACK_SIZE
	.align		4
.L_6:
        /*0024*/ 	.byte	0x04, 0x12
        /*0026*/ 	.short	(.L_8 - .L_7)
	.align		4
.L_7:
        /*0028*/ 	.word	index@(_Z16checkPrimeKernelxxPxS_)
        /*002c*/ 	.word	0x00000028
.L_8:


//--------------------- .nv.compat                --------------------------
	.section	.nv.compat,"",@"SHT_CUDA_COMPAT_INFO"
	.align	4
        /*0000*/ 	.byte	0x02, 0x09, 0x00, 0x00, 0x02, 0x02, 0x01, 0x00, 0x02, 0x05, 0x05, 0x00, 0x03, 0x07, 0x01, 0x01
        /*0010*/ 	.byte	0x02, 0x03, 0x00, 0x00, 0x02, 0x06, 0x01, 0x00, 0x04, 0x0b, 0x08, 0x00, 0x09, 0x00, 0x00, 0x00
        /*0020*/ 	.byte	0x00, 0x00, 0x00, 0x00


//--------------------- .nv.info._Z16checkPrimeKernelxxPxS_ --------------------------
	.section	.nv.info._Z16checkPrimeKernelxxPxS_,"",@"SHT_CUDA_INFO"
	.sectionflags	@""
	.align	4


	//----- nvinfo : EIATTR_CUDA_API_VERSION
	.align		4
        /*0000*/ 	.byte	0x04, 0x37
        /*0002*/ 	.short	(.L_10 - .L_9)
.L_9:
        /*0004*/ 	.word	0x00000082


	//----- nvinfo : EIATTR_KPARAM_INFO
	.align		4
.L_10:
        /*0008*/ 	.byte	0x04, 0x17
        /*000a*/ 	.short	(.L_12 - .L_11)
.L_11:
        /*000c*/ 	.word	0x00000000
        /*0010*/ 	.short	0x0003
        /*0012*/ 	.short	0x0018
        /*0014*/ 	.byte	0x00, 0xf5, 0x21, 0x00


	//----- nvinfo : EIATTR_KPARAM_INFO
	.align		4
.L_12:
        /*0018*/ 	.byte	0x04, 0x17
        /*001a*/ 	.short	(.L_14 - .L_13)
.L_13:
        /*001c*/ 	.word	0x00000000
        /*0020*/ 	.short	0x0002
        /*0022*/ 	.short	0x0010
        /*0024*/ 	.byte	0x00, 0xf5, 0x21, 0x00


	//----- nvinfo : EIATTR_KPARAM_INFO
	.align		4
.L_14:
        /*0028*/ 	.byte	0x04, 0x17
        /*002a*/ 	.short	(.L_16 - .L_15)
.L_15:
        /*002c*/ 	.word	0x00000000
        /*0030*/ 	.short	0x0001
        /*0032*/ 	.short	0x0008
        /*0034*/ 	.byte	0x00, 0xf0, 0x21, 0x00


	//----- nvinfo : EIATTR_KPARAM_INFO
	.align		4
.L_16:
        /*0038*/ 	.byte	0x04, 0x17
        /*003a*/ 	.short	(.L_18 - .L_17)
.L_17:
        /*003c*/ 	.word	0x00000000
        /*0040*/ 	.short	0x0000
        /*0042*/ 	.short	0x0000
        /*0044*/ 	.byte	0x00, 0xf0, 0x21, 0x00


	//----- nvinfo : EIATTR_SPARSE_MMA_MASK
	.align		4
.L_18:
        /*0048*/ 	.byte	0x03, 0x50
        /*004a*/ 	.short	0x0000


	//----- nvinfo : EIATTR_MAXREG_COUNT
	.align		4
        /*004c*/ 	.byte	0x03, 0x1b
        /*004e*/ 	.short	0x00ff


	//----- nvinfo : EIATTR_EXTERNS
	.align		4
        /*0050*/ 	.byte	0x04, 0x0f
        /*0052*/ 	.short	(.L_20 - .L_19)


	//   ....[0]....
	.align		4
.L_19:
        /*0054*/ 	.word	index@(vprintf)


	//----- nvinfo : EIATTR_MERCURY_ISA_VERSION
	.align		4
.L_20:
        /*0058*/ 	.byte	0x03, 0x5f
        /*005a*/ 	.short	0x0101


	//----- nvinfo : EIATTR_VRC_CTA_INIT_COUNT
	.align		4
        /*005c*/ 	.byte	0x02, 0x4a
	.zero		1
	.zero		1


	//----- nvinfo : EIATTR_SYSCALL_OFFSETS
	.align		4
        /*0060*/ 	.byte	0x04, 0x46
        /*0062*/ 	.short	(.L_22 - .L_21)


	//   ....[0]....
.L_21:
        /*0064*/ 	.word	0x000007c0


	//----- nvinfo : EIATTR_EXIT_INSTR_OFFSETS
	.align		4
.L_22:
        /*0068*/ 	.byte	0x04, 0x1c
        /*006a*/ 	.short	(.L_24 - .L_23)


	//   ....[0]....
.L_23:
        /*006c*/ 	.word	0x00000170


	//   ....[1]....
        /*0070*/ 	.word	0x00000240


	//   ....[2]....
        /*0074*/ 	.word	0x000002f0


	//   ....[3]....
        /*0078*/ 	.word	0x000006e0


	//   ....[4]....
        /*007c*/ 	.word	0x000007d0


	//   ....[5]....
        /*0080*/ 	.word	0x00000860


	//----- nvinfo : EIATTR_CRS_STACK_SIZE
	.align		4
.L_24:
        /*0084*/ 	.byte	0x04, 0x1e
        /*0086*/ 	.short	(.L_26 - .L_25)
.L_25:
        /*0088*/ 	.word	0x00000000


	//----- nvinfo : EIATTR_CBANK_PARAM_SIZE
	.align		4
.L_26:
        /*008c*/ 	.byte	0x03, 0x19
        /*008e*/ 	.short	0x0020


	//----- nvinfo : EIATTR_PARAM_CBANK
	.align		4
        /*0090*/ 	.byte	0x04, 0x0a
        /*0092*/ 	.short	(.L_28 - .L_27)
	.align		4
.L_27:
        /*0094*/ 	.word	index@(.nv.constant0._Z16checkPrimeKernelxxPxS_)
        /*0098*/ 	.short	0x0380
        /*009a*/ 	.short	0x0020


	//----- nvinfo : EIATTR_SW_WAR
	.align		4
.L_28:
        /*009c*/ 	.byte	0x04, 0x36
        /*009e*/ 	.short	(.L_30 - .L_29)
.L_29:
        /*00a0*/ 	.word	0x00000008
.L_30:


//--------------------- .nv.callgraph             --------------------------
	.section	.nv.callgraph,"",@"SHT_CUDA_CALLGRAPH"
	.align	4
	.sectionentsize	8
	.align		4
        /*0000*/ 	.word	0x00000000
	.align		4
        /*0004*/ 	.word	0xffffffff
	.align		4
        /*0008*/ 	.word	index@(_Z16checkPrimeKernelxxPxS_)
	.align		4
        /*000c*/ 	.word	index@(vprintf)
	.align		4
        /*0010*/ 	.word	0x00000000
	.align		4
        /*0014*/ 	.word	0xfffffffe
	.align		4
        /*0018*/ 	.word	0x00000000
	.align		4
        /*001c*/ 	.word	0xfffffffd
	.align		4
        /*0020*/ 	.word	0x00000000
	.align		4
        /*0024*/ 	.word	0xfffffffc


//--------------------- .nv.constant4             --------------------------
	.section	.nv.constant4,"a",@progbits
	.align	8
	.align		8
.nv.constant4:
        /*0000*/ 	.dword	vprintf
	.align		8
        /*0008*/ 	.dword	$str


//--------------------- .text._Z16checkPrimeKernelxxPxS_ --------------------------
	.section	.text._Z16checkPrimeKernelxxPxS_,"ax",@progbits
	.align	128
        .global         _Z16checkPrimeKernelxxPxS_
        .type           _Z16checkPrimeKernelxxPxS_,@function
        .size           _Z16checkPrimeKernelxxPxS_,(.L_x_10 - _Z16checkPrimeKernelxxPxS_)
        .other          _Z16checkPrimeKernelxxPxS_,@"STO_CUDA_ENTRY STV_DEFAULT"
_Z16checkPrimeKernelxxPxS_:
.text._Z16checkPrimeKernelxxPxS_:
[----:B------:R-:W0:Y:S01]  /*0000*/  LDC R1, c[0x0][0x37c] ;  /* 0x0000df00ff017b82 */ /* 0x000e220000000800 */
[----:B------:R-:W1:Y:S01]  /*0010*/  S2R R2, SR_TID.X ;  /* 0x0000000000027919 */ /* 0x000e620000002100 */
[----:B------:R-:W2:Y:S06]  /*0020*/  LDCU UR7, c[0x0][0x2fc] ;  /* 0x00005f80ff0777ac */ /* 0x000eac0008000800 */
[----:B------:R-:W1:Y:S01]  /*0030*/  S2UR UR6, SR_CTAID.X ;  /* 0x00000000000679c3 */ /* 0x000e620000002500 */
[----:B0-----:R-:W-:Y:S01]  /*0040*/  VIADD R1, R1, 0xffffffd8 ;  /* 0xffffffd801017836 */ /* 0x001fe20000000000 */
[----:B------:R-:W0:Y:S01]  /*0050*/  LDCU.64 UR4, c[0x0][0x380] ;  /* 0x00007000ff0477ac */ /* 0x000e220008000a00 */
[----:B------:R-:W3:Y:S05]  /*0060*/  LDCU.64 UR36, c[0x0][0x358] ;  /* 0x00006b00ff2477ac */ /* 0x000eea0008000a00 */
[----:B------:R-:W1:Y:S08]  /*0070*/  LDC R3, c[0x0][0x360] ;  /* 0x0000d800ff037b82 */ /* 0x000e700000000800 */
[----:B------:R-:W4:Y:S08]  /*0080*/  LDC.64 R4, c[0x0][0x390] ;  /* 0x0000e400ff047b82 */ /* 0x000f300000000a00 */
[----:B------:R-:W5:Y:S01]  /*0090*/  LDC.64 R8, c[0x0][0x398] ;  /* 0x0000e600ff087b82 */ /* 0x000f620000000a00 */
[----:B-1----:R-:W-:Y:S01]  /*00a0*/  IMAD R2, R3, UR6, R2 ;  /* 0x0000000603027c24 */ /* 0x002fe2000f8e0202 */
[----:B------:R-:W1:Y:S03]  /*00b0*/  LDCU UR6, c[0x0][0x2f8] ;  /* 0x00005f00ff0677ac */ /* 0x000e660008000800 */
[----:B------:R-:W-:-:S05]  /*00c0*/  IMAD.SHL.U32 R0, R2, 0x2, RZ ;  /* 0x0000000202007824 */ /* 0x000fca00078e00ff */
[----:B0-----:R-:W-:-:S04]  /*00d0*/  IADD3 R14, P0, PT, R0, UR4, RZ ;  /* 0x00000004000e7c10 */ /* 0x001fc8000ff1e0ff */
[----:B------:R-:W-:Y:S02]  /*00e0*/  LEA.HI.X.SX32 R15, R0, UR5, 0x1, P0 ;  /* 0x00000005000f7c11 */ /* 0x000fe400080f0eff */
[----:B------:R-:W-:-:S04]  /*00f0*/  ISETP.GT.U32.AND P0, PT, R14, 0x1, PT ;  /* 0x000000010e00780c */ /* 0x000fc80003f04070 */
[----:B------:R-:W-:Y:S02]  /*0100*/  ISETP.GT.AND.EX P0, PT, R15, RZ, PT, P0 ;  /* 0x000000ff0f00720c */ /* 0x000fe40003f04300 */
[----:B-1----:R-:W-:-:S04]  /*0110*/  IADD3 R6, P1, PT, R1, UR6, RZ ;  /* 0x0000000601067c10 */ /* 0x002fc8000ff3e0ff */
[----:B--2---:R-:W-:-:S07]  /*0120*/  IADD3.X R7, PT, PT, RZ, UR7, RZ, P1, !PT ;  /* 0x00000007ff077c10 */ /* 0x004fce0008ffe4ff */
[----:B----4-:R-:W-:-:S04]  /*0130*/  @!P0 IMAD.WIDE R4, R2, 0x8, R4 ;  /* 0x0000000802048825 */ /* 0x010fc800078e0204 */
[----:B-----5:R-:W-:Y:S01]  /*0140*/  @!P0 IMAD.WIDE R8, R2, 0x8, R8 ;  /* 0x0000000802088825 */ /* 0x020fe200078e0208 */
[----:B---3--:R0:W-:Y:S04]  /*0150*/  @!P0 STG.E.64 desc[UR36][R4.64], R14 ;  /* 0x0000000e04008986 */ /* 0x0081e8000c101b24 */
[----:B------:R0:W-:Y:S01]  /*0160*/  @!P0 STG.E.64 desc[UR36][R8.64], RZ ;  /* 0x000000ff08008986 */ /* 0x0001e2000c101b24 */
[----:B------:R-:W-:Y:S05]  /*0170*/  @!P0 EXIT ;  /* 0x000000000000894d */ /* 0x000fea0003800000 */
[----:B------:R-:W1:Y:S01]  /*0180*/  LDC.64 R10, c[0x0][0x390] ;  /* 0x0000e400ff0a7b82 */ /* 0x000e620000000a00 */
[----:B------:R-:W-:-:S04]  /*0190*/  ISETP.NE.U32.AND P0, PT, R14, 0x2, PT ;  /* 0x000000020e00780c */ /* 0x000fc80003f05070 */
[----:B------:R-:W-:-:S03]  /*01a0*/  ISETP.NE.AND.EX P0, PT, R15, RZ, PT, P0 ;  /* 0x000000ff0f00720c */ /* 0x000fc60003f05300 */
[----:B------:R-:W2:Y:S10]  /*01b0*/  LDC.64 R12, c[0x0][0x398] ;  /* 0x0000e600ff0c7b82 */ /* 0x000eb40000000a00 */
[----:B0-----:R-:W-:Y:S01]  /*01c0*/  @!P0 IMAD.MOV.U32 R4, RZ, RZ, 0x2 ;  /* 0x00000002ff048424 */ /* 0x001fe200078e00ff */
[----:B------:R-:W-:Y:S01]  /*01d0*/  @!P0 MOV R8, 0x1 ;  /* 0x0000000100088802 */ /* 0x000fe20000000f00 */
[----:B------:R-:W-:-:S02]  /*01e0*/  @!P0 IMAD.MOV.U32 R5, RZ, RZ, 0x0 ;  /* 0x00000000ff058424 */ /* 0x000fc400078e00ff */
[----:B------:R-:W-:Y:S02]  /*01f0*/  @!P0 IMAD.MOV.U32 R9, RZ, RZ, 0x0 ;  /* 0x00000000ff098424 */ /* 0x000fe400078e00ff */
[----:B-1----:R-:W-:-:S05]  /*0200*/  @!P0 IMAD.WIDE R10, R2, 0x8, R10 ;  /* 0x00000008020a8825 */ /* 0x002fca00078e020a */
[----:B------:R0:W-:Y:S01]  /*0210*/  @!P0 STG.E.64 desc[UR36][R10.64], R4 ;  /* 0x000000040a008986 */ /* 0x0001e2000c101b24 */
[----:B--2---:R-:W-:-:S05]  /*0220*/  @!P0 IMAD.WIDE R12, R2, 0x8, R12 ;  /* 0x00000008020c8825 */ /* 0x004fca00078e020c */
[----:B------:R0:W-:Y:S01]  /*0230*/  @!P0 STG.E.64 desc[UR36][R12.64], R8 ;  /* 0x000000080c008986 */ /* 0x0001e2000c101b24 */
[----:B------:R-:W-:Y:S05]  /*0240*/  @!P0 EXIT ;  /* 0x000000000000894d */ /* 0x000fea0003800000 */
[----:B------:R-:W-:-:S04]  /*0250*/  ULOP3.LUT UR4, UR4, 0x1, URZ, 0xc0, !UPT ;  /* 0x0000000104047892 */ /* 0x000fc8000f8ec0ff */
[----:B------:R-:W-:-:S04]  /*0260*/  UISETP.NE.U32.AND UP0, UPT, UR4, 0x1, UPT ;  /* 0x000000010400788c */ /* 0x000fc8000bf05070 */
[----:B------:R-:W-:-:S09]  /*0270*/  UISETP.NE.U32.AND.EX UP0, UPT, URZ, URZ, UPT, UP0 ;  /* 0x000000ffff00728c */ /* 0x000fd2000bf05100 */
[----:B------:R-:W-:Y:S05]  /*0280*/  BRA.U !UP0, `(.L_x_0) ;  /* 0x00000001081c7547 */ /* 0x000fea000b800000 */
[----:B0-----:R-:W0:Y:S08]  /*0290*/  LDC.64 R4, c[0x0][0x390] ;  /* 0x0000e400ff047b82 */ /* 0x001e300000000a00 */
[----:B------:R-:W1:Y:S01]  /*02a0*/  LDC.64 R6, c[0x0][0x398] ;  /* 0x0000e600ff067b82 */ /* 0x000e620000000a00 */
[----:B0-----:R-:W-:-:S05]  /*02b0*/  IMAD.WIDE R4, R2, 0x8, R4 ;  /* 0x0000000802047825 */ /* 0x001fca00078e0204 */
[----:B------:R-:W-:Y:S01]  /*02c0*/  STG.E.64 desc[UR36][R4.64], R14 ;  /* 0x0000000e04007986 */ /* 0x000fe2000c101b24 */
[----:B-1----:R-:W-:-:S05]  /*02d0*/  IMAD.WIDE R6, R2, 0x8, R6 ;  /* 0x0000000802067825 */ /* 0x002fca00078e0206 */
[----:B------:R-:W-:Y:S01]  /*02e0*/  STG.E.64 desc[UR36][R6.64], RZ ;  /* 0x000000ff06007986 */ /* 0x000fe2000c101b24 */
[----:B------:R-:W-:Y:S05]  /*02f0*/  EXIT ;  /* 0x000000000000794d */ /* 0x000fea0003800000 */
.L_x_0:
[----:B------:R-:W1:Y:S02]  /*0300*/  LDCU.64 UR4, c[0x0][0x388] ;  /* 0x00007100ff0477ac */ /* 0x000e640008000a00 */
[----:B-1----:R-:W-:-:S04]  /*0310*/  ISETP.GT.U32.AND P0, PT, R14, UR4, PT ;  /* 0x000000040e007c0c */ /* 0x002fc8000bf04070 */
[----:B------:R-:W-:-:S13]  /*0320*/  ISETP.GT.AND.EX P0, PT, R15, UR5, PT, P0 ;  /* 0x000000050f007c0c */ /* 0x000fda000bf04300 */
[----:B------:R-:W-:Y:S05]  /*0330*/  @P0 BRA `(.L_x_1) ;  /* 0x0000000400280947 */ /* 0x000fea0003800000 */
[----:B------:R-:W-:Y:S01]  /*0340*/  ISETP.GE.U32.AND P0, PT, R14, 0x9, PT ;  /* 0x000000090e00780c */ /* 0x000fe20003f06070 */
[----:B------:R-:W-:Y:S01]  /*0350*/  BSSY.RECONVERGENT B0, `(.L_x_2) ;  /* 0x000002f000007945 */ /* 0x000fe20003800200 */
[----:B0-----:R-:W-:Y:S02]  /*0360*/  IMAD.MOV.U32 R12, RZ, RZ, 0x1 ;  /* 0x00000001ff0c7424 */ /* 0x001fe400078e00ff */
[----:B------:R-:W-:-:S13]  /*0370*/  ISETP.GE.U32.AND.EX P0, PT, R15, RZ, PT, P0 ;  /* 0x000000ff0f00720c */ /* 0x000fda0003f06100 */
[----:B------:R-:W-:Y:S05]  /*0380*/  @!P0 BRA `(.L_x_3) ;  /* 0x0000000000ac8947 */ /* 0x000fea0003800000 */
[----:B------:R-:W-:Y:S02]  /*0390*/  HFMA2 R5, -RZ, RZ, 0, 1.78813934326171875e-07 ;  /* 0x00000003ff057431 */ /* 0x000fe400000001ff */
[----:B------:R-:W-:-:S07]  /*03a0*/  IMAD.MOV.U32 R0, RZ, RZ, RZ ;  /* 0x000000ffff007224 */ /* 0x000fce00078e00ff */
.L_x_7:
[----:B------:R-:W-:Y:S01]  /*03b0*/  LOP3.LUT R4, R15, R0, RZ, 0xfc, !PT ;  /* 0x000000000f047212 */ /* 0x000fe200078efcff */
[----:B------:R-:W-:Y:S03]  /*03c0*/  BSSY.RECONVERGENT B1, `(.L_x_4) ;  /* 0x000001b000017945 */ /* 0x000fe60003800200 */
[----:B------:R-:W-:-:S13]  /*03d0*/  ISETP.NE.U32.AND P0, PT, R4, RZ, PT ;  /* 0x000000ff0400720c */ /* 0x000fda0003f05070 */
[----:B------:R-:W-:Y:S05]  /*03e0*/  @P0 BRA `(.L_x_5) ;  /* 0x0000000000500947 */ /* 0x000fea0003800000 */
[----:B------:R-:W0:Y:S01]  /*03f0*/  I2F.U32.RP R4, R5 ;  /* 0x0000000500047306 */ /* 0x000e220000209000 */
[----:B------:R-:W-:-:S07]  /*0400*/  ISETP.NE.U32.AND P1, PT, R5, RZ, PT ;  /* 0x000000ff0500720c */ /* 0x000fce0003f25070 */
[----:B0-----:R-:W0:Y:S02]  /*0410*/  MUFU.RCP R4, R4 ;  /* 0x0000000400047308 */ /* 0x001e240000001000 */
[----:B0-----:R-:W-:-:S06]  /*0420*/  VIADD R8, R4, 0xffffffe ;  /* 0x0ffffffe04087836 */ /* 0x001fcc0000000000 */
[----:B------:R0:W1:Y:S02]  /*0430*/  F2I.FTZ.U32.TRUNC.NTZ R9, R8 ;  /* 0x0000000800097305 */ /* 0x000064000021f000 */
[----:B0-----:R-:W-:Y:S01]  /*0440*/  IMAD.MOV.U32 R8, RZ, RZ, RZ ;  /* 0x000000ffff087224 */ /* 0x001fe200078e00ff */
[----:B-1----:R-:W-:-:S05]  /*0450*/  IADD3 R10, PT, PT, RZ, -R9, RZ ;  /* 0x80000009ff0a7210 */ /* 0x002fca0007ffe0ff */
[----:B------:R-:W-:-:S04]  /*0460*/  IMAD R11, R10, R5, RZ ;  /* 0x000000050a0b7224 */ /* 0x000fc800078e02ff */
[----:B------:R-:W-:-:S06]  /*0470*/  IMAD.HI.U32 R9, R9, R11, R8 ;  /* 0x0000000b09097227 */ /* 0x000fcc00078e0008 */
[----:B------:R-:W-:-:S04]  /*0480*/  IMAD.HI.U32 R9, R9, R14, RZ ;  /* 0x0000000e09097227 */ /* 0x000fc800078e00ff */
[----:B------:R-:W-:-:S04]  /*0490*/  IMAD.MOV R9, RZ, RZ, -R9 ;  /* 0x000000ffff097224 */ /* 0x000fc800078e0a09 */
[----:B------:R-:W-:-:S05]  /*04a0*/  IMAD R10, R5, R9, R14 ;  /* 0x00000009050a7224 */ /* 0x000fca00078e020e */
[----:B------:R-:W-:-:S13]  /*04b0*/  ISETP.GE.U32.AND P0, PT, R10, R5, PT ;  /* 0x000000050a00720c */ /* 0x000fda0003f06070 */
[----:B------:R-:W-:-:S04]  /*04c0*/  @P0 IADD3 R10, PT, PT, R10, -R5, RZ ;  /* 0x800000050a0a0210 */ /* 0x000fc80007ffe0ff */
[----:B------:R-:W-:-:S13]  /*04d0*/  ISETP.GE.U32.AND P0, PT, R10, R5, PT ;  /* 0x000000050a00720c */ /* 0x000fda0003f06070 */
[----:B------:R-:W-:Y:S01]  /*04e0*/  @P0 IMAD.IADD R10, R10, 0x1, -R5 ;  /* 0x000000010a0a0824 */ /* 0x000fe200078e0a05 */
[----:B------:R-:W-:-:S04]  /*04f0*/  @!P1 LOP3.LUT R10, RZ, R5, RZ, 0x33, !PT ;  /* 0x00000005ff0a9212 */ /* 0x000fc800078e33ff */
[----:B------:R-:W-:-:S04]  /*0500*/  ISETP.NE.U32.AND P0, PT, R10, RZ, PT ;  /* 0x000000ff0a00720c */ /* 0x000fc80003f05070 */
[----:B------:R-:W-:Y:S01]  /*0510*/  ISETP.NE.AND.EX P0, PT, RZ, RZ, PT, P0 ;  /* 0x000000ffff00720c */ /* 0x000fe20003f05300 */
[----:B------:R-:W-:-:S12]  /*0520*/  BRA `(.L_x_6) ;  /* 0x0000000000107947 */ /* 0x000fd80003800000 */
.L_x_5:
[----:B------:R-:W-:-:S07]  /*0530*/  MOV R4, 0x550 ;  /* 0x0000055000047802 */ /* 0x000fce0000000f00 */
[----:B------:R-:W-:Y:S05]  /*0540*/  CALL.REL.NOINC `($__internal_0_$__cuda_sm20_rem_u64) ;  /* 0x0000000000c87944 */ /* 0x000fea0003c00000 */
[----:B------:R-:W-:-:S04]  /*0550*/  ISETP.NE.U32.AND P0, PT, R10, RZ, PT ;  /* 0x000000ff0a00720c */ /* 0x000fc80003f05070 */
[----:B------:R-:W-:-:S13]  /*0560*/  ISETP.NE.AND.EX P0, PT, R11, RZ, PT, P0 ;  /* 0x000000ff0b00720c */ /* 0x000fda0003f05300 */
.L_x_6:
[----:B------:R-:W-:Y:S05]  /*0570*/  BSYNC.RECONVERGENT B1 ;  /* 0x0000000000017941 */ /* 0x000fea0003800200 */
.L_x_4:
[----:B------:R-:W-:Y:S01]  /*0580*/  PRMT R12, RZ, 0x7610, R12 ;  /* 0x00007610ff0c7816 */ /* 0x000fe2000000000c */
[----:B------:R-:W-:Y:S06]  /*0590*/  @!P0 BRA `(.L_x_3) ;  /* 0x0000000000288947 */ /* 0x000fec0003800000 */
[----:B------:R-:W-:-:S05]  /*05a0*/  IADD3 R5, P0, PT, R5, 0x2, RZ ;  /* 0x0000000205057810 */ /* 0x000fca0007f1e0ff */
[----:B------:R-:W-:Y:S02]  /*05b0*/  IMAD.X R0, RZ, RZ, R0, P0 ;  /* 0x000000ffff007224 */ /* 0x000fe400000e0600 */
[----:B------:R-:W-:-:S04]  /*05c0*/  IMAD.WIDE.U32 R8, R5, R5, RZ ;  /* 0x0000000505087225 */ /* 0x000fc800078e00ff */
[----:B------:R-:W-:Y:S01]  /*05d0*/  IMAD R4, R0, R5, RZ ;  /* 0x0000000500047224 */ /* 0x000fe200078e02ff */
[----:B------:R-:W-:-:S03]  /*05e0*/  ISETP.GT.U32.AND P0, PT, R8, R14, PT ;  /* 0x0000000e0800720c */ /* 0x000fc60003f04070 */
[----:B------:R-:W-:-:S05]  /*05f0*/  IMAD R11, R5, R0, R4 ;  /* 0x00000000050b7224 */ /* 0x000fca00078e0204 */
[----:B------:R-:W-:-:S04]  /*0600*/  IADD3 R9, PT, PT, R9, R11, RZ ;  /* 0x0000000b09097210 */ /* 0x000fc80007ffe0ff */
[----:B------:R-:W-:-:S13]  /*0610*/  ISETP.GT.AND.EX P0, PT, R9, R15, PT, P0 ;  /* 0x0000000f0900720c */ /* 0x000fda0003f04300 */
[----:B------:R-:W-:Y:S05]  /*0620*/  @!P0 BRA `(.L_x_7) ;  /* 0xfffffffc00608947 */ /* 0x000fea000383ffff */
[----:B------:R-:W-:-:S07]  /*0630*/  IMAD.MOV.U32 R12, RZ, RZ, 0x1 ;  /* 0x00000001ff0c7424 */ /* 0x000fce00078e00ff */
.L_x_3:
[----:B------:R-:W-:Y:S05]  /*0640*/  BSYNC.RECONVERGENT B0 ;  /* 0x0000000000007941 */ /* 0x000fea0003800200 */
.L_x_2:
[----:B------:R-:W0:Y:S01]  /*0650*/  LDC.64 R8, c[0x0][0x390] ;  /* 0x0000e400ff087b82 */ /* 0x000e220000000a00 */
[----:B------:R-:W-:Y:S01]  /*0660*/  ISETP.GT.AND P0, PT, R2, 0x9, PT ;  /* 0x000000090200780c */ /* 0x000fe20003f04270 */
[----:B------:R-:W-:Y:S01]  /*0670*/  IMAD.MOV.U32 R13, RZ, RZ, RZ ;  /* 0x000000ffff0d7224 */ /* 0x000fe200078e00ff */
[----:B------:R-:W-:-:S05]  /*0680*/  LOP3.LUT R12, R12, 0xffff, RZ, 0xc0, !PT ;  /* 0x0000ffff0c0c7812 */ /* 0x000fca00078ec0ff */
[----:B------:R-:W1:Y:S01]  /*0690*/  LDC.64 R4, c[0x0][0x398] ;  /* 0x0000e600ff047b82 */ /* 0x000e620000000a00 */
[----:B0-----:R-:W-:-:S05]  /*06a0*/  IMAD.WIDE R8, R2, 0x8, R8 ;  /* 0x0000000802087825 */ /* 0x001fca00078e0208 */
[----:B------:R0:W-:Y:S01]  /*06b0*/  STG.E.64 desc[UR36][R8.64], R14 ;  /* 0x0000000e08007986 */ /* 0x0001e2000c101b24 */
[----:B-1----:R-:W-:-:S05]  /*06c0*/  IMAD.WIDE R4, R2, 0x8, R4 ;  /* 0x0000000802047825 */ /* 0x002fca00078e0204 */
[----:B------:R0:W-:Y:S01]  /*06d0*/  STG.E.64 desc[UR36][R4.64], R12 ;  /* 0x0000000c04007986 */ /* 0x0001e2000c101b24 */
[----:B------:R-:W-:Y:S05]  /*06e0*/  @P0 EXIT ;  /* 0x000000000000094d */ /* 0x000fea0003800000 */
[----:B0-----:R-:W2:Y:S01]  /*06f0*/  LDG.E.64 R8, desc[UR36][R8.64] ;  /* 0x0000002408087981 */ /* 0x001ea2000c1e1b00 */
[----:B------:R-:W-:Y:S01]  /*0700*/  SHF.R.S32.HI R3, RZ, 0x1f, R2 ;  /* 0x0000001fff037819 */ /* 0x000fe20000011402 */
[----:B------:R-:W0:Y:S01]  /*0710*/  LDCU.64 UR4, c[0x4][0x8] ;  /* 0x01000100ff0477ac */ /* 0x000e220008000a00 */
[----:B------:R-:W-:Y:S01]  /*0720*/  MOV R0, 0x0 ;  /* 0x0000000000007802 */ /* 0x000fe20000000f00 */
[----:B------:R1:W-:Y:S03]  /*0730*/  STL.64 [R1+0x8], R14 ;  /* 0x0000080e01007387 */ /* 0x0003e60000100a00 */
[----:B------:R1:W3:Y:S01]  /*0740*/  LDC.64 R10, c[0x4][R0] ;  /* 0x01000000000a7b82 */ /* 0x0002e20000000a00 */
[----:B------:R1:W-:Y:S04]  /*0750*/  STL.64 [R1], R2 ;  /* 0x0000000201007387 */ /* 0x0003e80000100a00 */
[----:B------:R1:W-:Y:S04]  /*0760*/  STL.64 [R1+0x20], R12 ;  /* 0x0000200c01007387 */ /* 0x0003e80000100a00 */
[----:B------:R1:W-:Y:S01]  /*0770*/  STL [R1+0x10], R12 ;  /* 0x0000100c01007387 */ /* 0x0003e20000100800 */
[----:B0-----:R-:W-:Y:S01]  /*0780*/  MOV R4, UR4 ;  /* 0x0000000400047c02 */ /* 0x001fe20008000f00 */
[----:B------:R-:W-:-:S02]  /*0790*/  IMAD.U32 R5, RZ, RZ, UR5 ;  /* 0x00000005ff057e24 */ /* 0x000fc4000f8e00ff */
[----:B--23--:R1:W-:Y:S05]  /*07a0*/  STL.64 [R1+0x18], R8 ;  /* 0x0000180801007387 */ /* 0x00c3ea0000100a00 */
[----:B------:R-:W-:-:S07]  /*07b0*/  LEPC R20, `(.L_x_8) ;  /* 0x000000001014794e */ /* 0x000fce0000000000 */
[----:B-1----:R-:W-:Y:S05]  /*07c0*/  CALL.ABS.NOINC R10 ;  /* 0x000000000a007343 */ /* 0x002fea0003c00000 */
.L_x_8:
[----:B------:R-:W-:Y:S05]  /*07d0*/  EXIT ;  /* 0x000000000000794d */ /* 0x000fea0003800000 */
.L_x_1:
[----:B0-----:R-:W0:Y:S01]  /*07e0*/  LDC.64 R4, c[0x0][0x390] ;  /* 0x0000e400ff047b82 */ /* 0x001e220000000a00 */
[----:B------:R-:W-:Y:S02]  /*07f0*/  HFMA2 R9, -RZ, RZ, 0, 0 ;  /* 0x00000000ff097431 */ /* 0x000fe400000001ff */
[----:B------:R-:W-:-:S05]  /*0800*/  IMAD.MOV.U32 R8, RZ, RZ, 0x1 ;  /* 0x00000001ff087424 */ /* 0x000fca00078e00ff */
[----:B------:R-:W1:Y:S01]  /*0810*/  LDC.64 R6, c[0x0][0x398] ;  /* 0x0000e600ff067b82 */ /* 0x000e620000000a00 */
[----:B0-----:R-:W-:-:S05]  /*0820*/  IMAD.WIDE R4, R2, 0x8, R4 ;  /* 0x0000000802047825 */ /* 0x001fca00078e0204 */
[----:B------:R-:W-:Y:S01]  /*0830*/  STG.E.64 desc[UR36][R4.64], R14 ;  /* 0x0000000e04007986 */ /* 0x000fe2000c101b24 */
[----:B-1----:R-:W-:-:S05]  /*0840*/  IMAD.WIDE R6, R2, 0x8, R6 ;  /* 0x0000000802067825 */ /* 0x002fca00078e0206 */
[----:B------:R-:W-:Y:S01]  /*0850*/  STG.E.64 desc[UR36][R6.64], R8 ;  /* 0x0000000806007986 */ /* 0x000fe2000c101b24 */
[----:B------:R-:W-:Y:S05]  /*0860*/  EXIT ;  /* 0x000000000000794d */ /* 0x000fea0003800000 */
        .weak           $__internal_0_$__cuda_sm20_rem_u64
        .type           $__internal_0_$__cuda_sm20_rem_u64,@function
        .size           $__internal_0_$__cuda_sm20_rem_u64,(.L_x_10 - $__internal_0_$__cuda_sm20_rem_u64)
$__internal_0_$__cuda_sm20_rem_u64:
[----:B------:R-:W-:Y:S01]  /*0870*/  IMAD.MOV.U32 R12, RZ, RZ, R5 ;  /* 0x000000ffff0c7224 */ /* 0x000fe200078e0005 */
[----:B------:R-:W-:-:S05]  /*0880*/  MOV R13, R0 ;  /* 0x00000000000d7202 */ /* 0x000fca0000000f00 */
[----:B------:R-:W0:Y:S08]  /*0890*/  I2F.U64.RP R12, R12 ;  /* 0x0000000c000c7312 */ /* 0x000e300000309000 */
[----:B0-----:R-:W0:Y:S02]  /*08a0*/  MUFU.RCP R8, R12 ;  /* 0x0000000c00087308 */ /* 0x001e240000001000 */
[----:B0-----:R-:W-:-:S06]  /*08b0*/  VIADD R8, R8, 0x1ffffffe ;  /* 0x1ffffffe08087836 */ /* 0x001fcc0000000000 */
[----:B------:R-:W0:Y:S02]  /*08c0*/  F2I.U64.TRUNC R8, R8 ;  /* 0x0000000800087311 */ /* 0x000e24000020d800 */
[----:B0-----:R-:W-:-:S04]  /*08d0*/  IMAD.WIDE.U32 R10, R8, R5, RZ ;  /* 0x00000005080a7225 */ /* 0x001fc800078e00ff */
[----:B------:R-:W-:Y:S01]  /*08e0*/  IMAD R11, R8, R0, R11 ;  /* 0x00000000080b7224 */ /* 0x000fe200078e020b */
[----:B------:R-:W-:-:S03]  /*08f0*/  IADD3 R17, P0, PT, RZ, -R10, RZ ;  /* 0x8000000aff117210 */ /* 0x000fc60007f1e0ff */
[----:B------:R-:W-:Y:S02]  /*0900*/  IMAD R11, R9, R5, R11 ;  /* 0x00000005090b7224 */ /* 0x000fe400078e020b */
[----:B------:R-:W-:-:S03]  /*0910*/  IMAD.HI.U32 R10, R8, R17, RZ ;  /* 0x00000011080a7227 */ /* 0x000fc600078e00ff */
[----:B------:R-:W-:Y:S01]  /*0920*/  IADD3.X R19, PT, PT, RZ, ~R11, RZ, P0, !PT ;  /* 0x8000000bff137210 */ /* 0x000fe200007fe4ff */
[----:B------:R-:W-:-:S04]  /*0930*/  IMAD.MOV.U32 R11, RZ, RZ, R8 ;  /* 0x000000ffff0b7224 */ /* 0x000fc800078e0008 */
[----:B------:R-:W-:-:S04]  /*0940*/  IMAD.WIDE.U32 R10, P0, R8, R19, R10 ;  /* 0x00000013080a7225 */ /* 0x000fc8000780000a */
[C---:B------:R-:W-:Y:S02]  /*0950*/  IMAD R13, R9.reuse, R19, RZ ;  /* 0x00000013090d7224 */ /* 0x040fe400078e02ff */
[----:B------:R-:W-:-:S04]  /*0960*/  IMAD.HI.U32 R10, P1, R9, R17, R10 ;  /* 0x00000011090a7227 */ /* 0x000fc8000782000a */
[----:B------:R-:W-:Y:S01]  /*0970*/  IMAD.HI.U32 R19, R9, R19, RZ ;  /* 0x0000001309137227 */ /* 0x000fe200078e00ff */
[----:B------:R-:W-:-:S04]  /*0980*/  IADD3 R11, P2, PT, R13, R10, RZ ;  /* 0x0000000a0d0b7210 */ /* 0x000fc80007f5e0ff */
[----:B------:R-:W-:Y:S01]  /*0990*/  IADD3.X R10, PT, PT, R19, R9, RZ, P0, !PT ;  /* 0x00000009130a7210 */ /* 0x000fe200007fe4ff */
[----:B------:R-:W-:-:S03]  /*09a0*/  IMAD.WIDE.U32 R8, R11, R5, RZ ;  /* 0x000000050b087225 */ /* 0x000fc600078e00ff */
[----:B------:R-:W-:Y:S01]  /*09b0*/  IADD3.X R12, PT, PT, RZ, RZ, R10, P2, P1 ;  /* 0x000000ffff0c7210 */ /* 0x000fe200017e240a */
[----:B------:R-:W-:Y:S01]  /*09c0*/  IMAD R9, R11, R0, R9 ;  /* 0x000000000b097224 */ /* 0x000fe200078e0209 */
[----:B------:R-:W-:-:S03]  /*09d0*/  IADD3 R13, P0, PT, RZ, -R8, RZ ;  /* 0x80000008ff0d7210 */ /* 0x000fc60007f1e0ff */
[----:B------:R-:W-:Y:S02]  /*09e0*/  IMAD R9, R12, R5, R9 ;  /* 0x000000050c097224 */ /* 0x000fe400078e0209 */
[----:B------:R-:W-:-:S04]  /*09f0*/  IMAD.HI.U32 R10, R11, R13, RZ ;  /* 0x0000000d0b0a7227 */ /* 0x000fc800078e00ff */
[----:B------:R-:W-:-:S04]  /*0a00*/  IMAD.X R9, RZ, RZ, ~R9, P0 ;  /* 0x000000ffff097224 */ /* 0x000fc800000e0e09 */
[----:B------:R-:W-:-:S04]  /*0a10*/  IMAD.WIDE.U32 R10, P0, R11, R9, R10 ;  /* 0x000000090b0a7225 */ /* 0x000fc8000780000a */
[C---:B------:R-:W-:Y:S02]  /*0a20*/  IMAD R8, R12.reuse, R9, RZ ;  /* 0x000000090c087224 */ /* 0x040fe400078e02ff */
[----:B------:R-:W-:-:S04]  /*0a30*/  IMAD.HI.U32 R11, P1, R12, R13, R10 ;  /* 0x0000000d0c0b7227 */ /* 0x000fc8000782000a */
[----:B------:R-:W-:Y:S01]  /*0a40*/  IMAD.HI.U32 R9, R12, R9, RZ ;  /* 0x000000090c097227 */ /* 0x000fe200078e00ff */
[----:B------:R-:W-:-:S04]  /*0a50*/  IADD3 R11, P2, PT, R8, R11, RZ ;  /* 0x0000000b080b7210 */ /* 0x000fc80007f5e0ff */
[----:B------:R-:W-:Y:S01]  /*0a60*/  IADD3.X R12, PT, PT, R9, R12, RZ, P0, !PT ;  /* 0x0000000c090c7210 */ /* 0x000fe200007fe4ff */
[----:B------:R-:W-:-:S03]  /*0a70*/  IMAD.HI.U32 R8, R11, R14, RZ ;  /* 0x0000000e0b087227 */ /* 0x000fc600078e00ff */
[----:B------:R-:W-:Y:S01]  /*0a80*/  IADD3.X R13, PT, PT, RZ, RZ, R12, P2, P1 ;  /* 0x000000ffff0d7210 */ /* 0x000fe200017e240c */
[----:B------:R-:W-:Y:S02]  /*0a90*/  IMAD.MOV.U32 R9, RZ, RZ, RZ ;  /* 0x000000ffff097224 */ /* 0x000fe400078e00ff */
[----:B------:R-:W-:-:S04]  /*0aa0*/  IMAD.WIDE.U32 R8, R11, R15, R8 ;  /* 0x0000000f0b087225 */ /* 0x000fc800078e0008 */
[C---:B------:R-:W-:Y:S02]  /*0ab0*/  IMAD R11, R13.reuse, R15, RZ ;  /* 0x0000000f0d0b7224 */ /* 0x040fe400078e02ff */
[----:B------:R-:W-:-:S04]  /*0ac0*/  IMAD.HI.U32 R8, P0, R13, R14, R8 ;  /* 0x0000000e0d087227 */ /* 0x000fc80007800008 */
[----:B------:R-:W-:Y:S01]  /*0ad0*/  IMAD.HI.U32 R10, R13, R15, RZ ;  /* 0x0000000f0d0a7227 */ /* 0x000fe200078e00ff */
[----:B------:R-:W-:-:S04]  /*0ae0*/  IADD3 R11, P1, PT, R11, R8, RZ ;  /* 0x000000080b0b7210 */ /* 0x000fc80007f3e0ff */
[----:B------:R-:W-:Y:S01]  /*0af0*/  IADD3.X R10, PT, PT, R10, RZ, RZ, P0, !PT ;  /* 0x000000ff0a0a7210 */ /* 0x000fe200007fe4ff */
[----:B------:R-:W-:-:S04]  /*0b00*/  IMAD.WIDE.U32 R8, R11, R5, RZ ;  /* 0x000000050b087225 */ /* 0x000fc800078e00ff */
[----:B------:R-:W-:Y:S01]  /*0b10*/  IMAD.X R10, RZ, RZ, R10, P1 ;  /* 0x000000ffff0a7224 */ /* 0x000fe200008e060a */
[----:B------:R-:W-:Y:S01]  /*0b20*/  IADD3 R12, P1, PT, -R8, R14, RZ ;  /* 0x0000000e080c7210 */ /* 0x000fe20007f3e1ff */
[----:B------:R-:W-:-:S03]  /*0b30*/  IMAD R11, R11, R0, R9 ;  /* 0x000000000b0b7224 */ /* 0x000fc600078e0209 */
[-C--:B------:R-:W-:Y:S01]  /*0b40*/  ISETP.GE.U32.AND P0, PT, R12, R5.reuse, PT ;  /* 0x000000050c00720c */ /* 0x080fe20003f06070 */
[----:B------:R-:W-:-:S05]  /*0b50*/  IMAD R11, R10, R5, R11 ;  /* 0x000000050a0b7224 */ /* 0x000fca00078e020b */
[----:B------:R-:W-:Y:S02]  /*0b60*/  IADD3.X R11, PT, PT, ~R11, R15, RZ, P1, !PT ;  /* 0x0000000f0b0b7210 */ /* 0x000fe40000ffe5ff */
[----:B------:R-:W-:Y:S02]  /*0b70*/  IADD3 R8, P1, PT, -R5, R12, RZ ;  /* 0x0000000c05087210 */ /* 0x000fe40007f3e1ff */
[----:B------:R-:W-:-:S03]  /*0b80*/  ISETP.GE.U32.AND.EX P0, PT, R11, R0, PT, P0 ;  /* 0x000000000b00720c */ /* 0x000fc60003f06100 */
[----:B------:R-:W-:Y:S01]  /*0b90*/  IMAD.X R9, R11, 0x1, ~R0, P1 ;  /* 0x000000010b097824 */ /* 0x000fe200008e0e00 */
[----:B------:R-:W-:Y:S02]  /*0ba0*/  SEL R8, R8, R12, P0 ;  /* 0x0000000c08087207 */ /* 0x000fe40000000000 */
[----:B------:R-:W-:Y:S02]  /*0bb0*/  ISETP.NE.U32.AND P1, PT, R5, RZ, PT ;  /* 0x000000ff0500720c */ /* 0x000fe40003f25070 */
[----:B------:R-:W-:Y:S02]  /*0bc0*/  SEL R9, R9, R11, P0 ;  /* 0x0000000b09097207 */ /* 0x000fe40000000000 */
[----:B------:R-:W-:Y:S02]  /*0bd0*/  ISETP.GE.U32.AND P0, PT, R8, R5, PT ;  /* 0x000000050800720c */ /* 0x000fe40003f06070 */
[----:B------:R-:W-:Y:S02]  /*0be0*/  IADD3 R10, P2, PT, -R5, R8, RZ ;  /* 0x00000008050a7210 */ /* 0x000fe40007f5e1ff */
[----:B------:R-:W-:-:S02]  /*0bf0*/  ISETP.GE.U32.AND.EX P0, PT, R9, R0, PT, P0 ;  /* 0x000000000900720c */ /* 0x000fc40003f06100 */
[-C--:B------:R-:W-:Y:S02]  /*0c00*/  IADD3.X R11, PT, PT, ~R0, R9.reuse, RZ, P2, !PT ;  /* 0x00000009000b7210 */ /* 0x080fe400017fe5ff */
[----:B------:R-:W-:Y:S01]  /*0c10*/  SEL R10, R10, R8, P0 ;  /* 0x000000080a0a7207 */ /* 0x000fe20000000000 */
[----:B------:R-:W-:Y:S01]  /*0c20*/  IMAD.MOV.U32 R8, RZ, RZ, R4 ;  /* 0x000000ffff087224 */ /* 0x000fe200078e0004 */
[----:B------:R-:W-:Y:S01]  /*0c30*/  SEL R11, R11, R9, P0 ;  /* 0x000000090b0b7207 */ /* 0x000fe20000000000 */
[----:B------:R-:W-:Y:S01]  /*0c40*/  HFMA2 R9, -RZ, RZ, 0, 0 ;  /* 0x00000000ff097431 */ /* 0x000fe200000001ff */
[----:B------:R-:W-:-:S04]  /*0c50*/  ISETP.NE.AND.EX P1, PT, R0, RZ, PT, P1 ;  /* 0x000000ff0000720c */ /* 0x000fc80003f25310 */
[----:B------:R-:W-:Y:S02]  /*0c60*/  SEL R10, R10, 0xffffffff, P1 ;  /* 0xffffffff0a0a7807 */ /* 0x000fe40000800000 */
[----:B------:R-:W-:Y:S01]  /*0c70*/  SEL R11, R11, 0xffffffff, P1 ;  /* 0xffffffff0b0b7807 */ /* 0x000fe20000800000 */
[----:B------:R-:W-:Y:S06]  /*0c80*/  RET.REL.NODEC R8 `(_Z16checkPrimeKernelxxPxS_) ;  /* 0xfffffff008dc7950 */ /* 0x000fec0003c3ffff */
.L_x_9:
[----:B------:R-:W-:-:S00]  /*0c90*/  BRA `(.L_x_9) ;  /* 0xfffffffc00fc7947 */ /* 0x000fc0000383ffff */
[----:B------:R-:W-:-:S00]  /*0ca0*/  NOP ;  /* 0x0000000000007918 */ /* 0x000fc00000000000 */
        /* <DEDUP_REMOVED lines=13> */
.L_x_10:


//--------------------- .nv.global.init           --------------------------
	.section	.nv.global.init,"aw",@progbits
.nv.global.init:
	.type		$str,@object
	.size		$str,(.L_0 - $str)
$str:
        /*0000*/ 	.byte	0x74, 0x69, 0x64, 0x3d, 0x25, 0x6c, 0x6c, 0x64, 0x20, 0x6e, 0x75, 0x6d, 0x3d, 0x25, 0x6c, 0x6c
        /*0010*/ 	.byte	0x64, 0x20, 0x69, 0x73, 0x50, 0x72, 0x69, 0x6d, 0x65, 0x3d, 0x25, 0x64, 0x20, 0x73, 0x74, 0x6f
        /*0020*/ 	.byte	0x72, 0x65, 0x64, 0x49, 0x6e, 0x4e, 0x75, 0x6d, 0x62, 0x65, 0x72, 0x73, 0x54, 0x65, 0x73, 0x74
        /*0030*/ 	.byte	0x65, 0x64, 0x3d, 0x25, 0x6c, 0x6c, 0x64, 0x20, 0x73, 0x74, 0x6f, 0x72, 0x65, 0x64, 0x49, 0x6e
        /*0040*/ 	.byte	0x50, 0x72, 0x69, 0x6d, 0x65, 0x73, 0x3d, 0x25, 0x64, 0x0a, 0x00
.L_0:


//--------------------- .nv.shared.reserved.0     --------------------------
	.section	.nv.shared.reserved.0,"aw",@nobits
	.weak		__nv_reservedSMEM_offset_0_alias
	.size		__nv_reservedSMEM_offset_0_alias, 0, 64
	.other		__nv_reservedSMEM_offset_0_alias,@"STO_CUDA_RESERVED_SHARED STV_DEFAULT"
__nv_reservedSMEM_offset_0_alias:
	.zero		0
	.zero		64


//--------------------- .nv.constant0._Z16checkPrimeKernelxxPxS_ --------------------------
	.section	.nv.constant0._Z16checkPrimeKernelxxPxS_,"a",@progbits
	.sectionflags	@""
	.align	4
.nv.constant0._Z16checkPrimeKernelxxPxS_:
	.zero		928


//--------------------- SYMBOLS --------------------------

	.type		.nv.reservedSmem.offset0,@object
	.size		.nv.reservedSmem.offset0,0x4
	.type		vprintf,@function
